//
// Generated by NVIDIA NVVM Compiler
//
// Compiler Build ID: CL-36424714
// Cuda compilation tools, release 13.0, V13.0.88
// Based on NVVM 20.0.0
//

.version 9.0
.target sm_100
.address_size 64

	// .globl	_Z13lookup_kernelPfPKfPiiii

.visible .entry _Z13lookup_kernelPfPKfPiiii(
	.param .u64 .ptr .align 1 _Z13lookup_kernelPfPKfPiiii_param_0,
	.param .u64 .ptr .align 1 _Z13lookup_kernelPfPKfPiiii_param_1,
	.param .u64 .ptr .align 1 _Z13lookup_kernelPfPKfPiiii_param_2,
	.param .u32 _Z13lookup_kernelPfPKfPiiii_param_3,
	.param .u32 _Z13lookup_kernelPfPKfPiiii_param_4,
	.param .u32 _Z13lookup_kernelPfPKfPiiii_param_5
)
{
	.reg .pred 	%p<2>;
	.reg .b32 	%r<12>;
	.reg .b32 	%f<2>;
	.reg .b64 	%rd<13>;

	ld.param.u64 	%rd1, [_Z13lookup_kernelPfPKfPiiii_param_0];
	ld.param.u64 	%rd2, [_Z13lookup_kernelPfPKfPiiii_param_1];
	ld.param.u64 	%rd3, [_Z13lookup_kernelPfPKfPiiii_param_2];
	ld.param.u32 	%r4, [_Z13lookup_kernelPfPKfPiiii_param_3];
	ld.param.u32 	%r2, [_Z13lookup_kernelPfPKfPiiii_param_4];
	ld.param.u32 	%r3, [_Z13lookup_kernelPfPKfPiiii_param_5];
	mov.u32 	%r5, %tid.x;
	mov.u32 	%r6, %ctaid.y;
	mov.u32 	%r7, %ntid.x;
	mad.lo.s32 	%r1, %r6, %r7, %r5;
	setp.ge.s32 	%p1, %r1, %r4;
	@%p1 bra 	$L__BB0_2;
	cvta.to.global.u64 	%rd4, %rd3;
	cvta.to.global.u64 	%rd5, %rd2;
	cvta.to.global.u64 	%rd6, %rd1;
	mov.u32 	%r8, %ctaid.x;
	mul.wide.u32 	%rd7, %r8, 4;
	add.s64 	%rd8, %rd4, %rd7;
	ld.global.u32 	%r9, [%rd8];
	mad.lo.s32 	%r10, %r3, %r1, %r9;
	mul.wide.s32 	%rd9, %r10, 4;
	add.s64 	%rd10, %rd5, %rd9;
	ld.global.f32 	%f1, [%rd10];
	mad.lo.s32 	%r11, %r2, %r1, %r8;
	mul.wide.s32 	%rd11, %r11, 4;
	add.s64 	%rd12, %rd6, %rd11;
	st.global.f32 	[%rd12], %f1;
$L__BB0_2:
	ret;

}
	// .globl	_Z14elementwise_opiPfS_S_S_S_
.visible .entry _Z14elementwise_opiPfS_S_S_S_(
	.param .u32 _Z14elementwise_opiPfS_S_S_S__param_0,
	.param .u64 .ptr .align 1 _Z14elementwise_opiPfS_S_S_S__param_1,
	.param .u64 .ptr .align 1 _Z14elementwise_opiPfS_S_S_S__param_2,
	.param .u64 .ptr .align 1 _Z14elementwise_opiPfS_S_S_S__param_3,
	.param .u64 .ptr .align 1 _Z14elementwise_opiPfS_S_S_S__param_4,
	.param .u64 .ptr .align 1 _Z14elementwise_opiPfS_S_S_S__param_5
)
{
	.reg .pred 	%p<4>;
	.reg .b32 	%r<10>;
	.reg .b32 	%f<60>;
	.reg .b64 	%rd<24>;

	ld.param.u32 	%r2, [_Z14elementwise_opiPfS_S_S_S__param_0];
	ld.param.u64 	%rd1, [_Z14elementwise_opiPfS_S_S_S__param_1];
	ld.param.u64 	%rd2, [_Z14elementwise_opiPfS_S_S_S__param_2];
	ld.param.u64 	%rd3, [_Z14elementwise_opiPfS_S_S_S__param_3];
	ld.param.u64 	%rd4, [_Z14elementwise_opiPfS_S_S_S__param_4];
	ld.param.u64 	%rd5, [_Z14elementwise_opiPfS_S_S_S__param_5];
	mov.u32 	%r3, %ctaid.x;
	mov.u32 	%r4, %ntid.x;
	mov.u32 	%r5, %tid.x;
	mad.lo.s32 	%r1, %r3, %r4, %r5;
	setp.ge.s32 	%p1, %r1, %r2;
	@%p1 bra 	$L__BB1_2;
	cvta.to.global.u64 	%rd6, %rd1;
	cvta.to.global.u64 	%rd7, %rd2;
	cvta.to.global.u64 	%rd8, %rd3;
	cvta.to.global.u64 	%rd9, %rd4;
	cvta.to.global.u64 	%rd10, %rd5;
	mul.wide.s32 	%rd11, %r1, 4;
	add.s64 	%rd12, %rd6, %rd11;
	ld.global.f32 	%f1, [%rd12];
	add.s64 	%rd13, %rd7, %rd11;
	ld.global.f32 	%f2, [%rd13];
	add.f32 	%f3, %f1, %f2;
	add.s64 	%rd14, %rd8, %rd11;
	ld.global.f32 	%f4, [%rd14];
	add.f32 	%f5, %f3, %f4;
	fma.rn.f32 	%f6, %f5, 0fBBBB989D, 0f3F000000;
	cvt.sat.f32.f32 	%f7, %f6;
	mov.f32 	%f8, 0f4B400001;
	mov.f32 	%f9, 0f437C0000;
	fma.rm.f32 	%f10, %f7, %f9, %f8;
	add.f32 	%f11, %f10, 0fCB40007F;
	neg.f32 	%f12, %f11;
	fma.rn.f32 	%f13, %f5, 0fBFB8AA3B, %f12;
	fma.rn.f32 	%f14, %f5, 0fB2A57060, %f13;
	mov.b32 	%r6, %f10;
	shl.b32 	%r7, %r6, 23;
	mov.b32 	%f15, %r7;
	ex2.approx.ftz.f32 	%f16, %f14;
	fma.rn.f32 	%f17, %f16, %f15, 0f3F800000;
	rcp.rn.f32 	%f18, %f17;
	mul.wide.s32 	%rd15, %r2, 4;
	add.s64 	%rd16, %rd12, %rd15;
	ld.global.f32 	%f19, [%rd16];
	add.s64 	%rd17, %rd13, %rd15;
	ld.global.f32 	%f20, [%rd17];
	add.f32 	%f21, %f19, %f20;
	add.s64 	%rd18, %rd14, %rd15;
	ld.global.f32 	%f22, [%rd18];
	add.f32 	%f23, %f21, %f22;
	fma.rn.f32 	%f24, %f23, 0fBBBB989D, 0f3F000000;
	cvt.sat.f32.f32 	%f25, %f24;
	fma.rm.f32 	%f26, %f25, %f9, %f8;
	add.f32 	%f27, %f26, 0fCB40007F;
	neg.f32 	%f28, %f27;
	fma.rn.f32 	%f29, %f23, 0fBFB8AA3B, %f28;
	fma.rn.f32 	%f30, %f23, 0fB2A57060, %f29;
	mov.b32 	%r8, %f26;
	shl.b32 	%r9, %r8, 23;
	mov.b32 	%f31, %r9;
	ex2.approx.ftz.f32 	%f32, %f30;
	fma.rn.f32 	%f33, %f32, %f31, 0f3F800000;
	rcp.rn.f32 	%f34, %f33;
	add.s64 	%rd19, %rd16, %rd15;
	ld.global.f32 	%f35, [%rd19];
	add.s64 	%rd20, %rd17, %rd15;
	ld.global.f32 	%f36, [%rd20];
	fma.rn.f32 	%f37, %f36, %f18, %f35;
	add.s64 	%rd21, %rd18, %rd15;
	ld.global.f32 	%f38, [%rd21];
	add.f32 	%f39, %f38, %f37;
	abs.f32 	%f40, %f39;
	mul.f32 	%f41, %f40, 0f4038AA3B;
	ex2.approx.ftz.f32 	%f42, %f41;
	add.f32 	%f43, %f42, 0f3F800000;
	rcp.approx.ftz.f32 	%f44, %f43;
	fma.rn.f32 	%f45, %f44, 0fC0000000, 0f3F800000;
	setp.ge.f32 	%p2, %f40, 0f41102CB4;
	selp.f32 	%f46, 0f3F800000, %f45, %p2;
	copysign.f32 	%f47, %f39, %f46;
	mul.f32 	%f48, %f39, %f39;
	fma.rn.f32 	%f49, %f48, 0f3C80F082, 0fBD563CAE;
	fma.rn.f32 	%f50, %f49, %f48, 0f3E085941;
	fma.rn.f32 	%f51, %f50, %f48, 0fBEAAA9ED;
	fma.rn.f32 	%f52, %f51, %f48, 0f00000000;
	fma.rn.f32 	%f53, %f52, %f39, %f39;
	setp.ge.f32 	%p3, %f40, 0f3F19999A;
	selp.f32 	%f54, %f47, %f53, %p3;
	add.s64 	%rd22, %rd9, %rd11;
	ld.global.f32 	%f55, [%rd22];
	mov.f32 	%f56, 0f3F800000;
	sub.f32 	%f57, %f56, %f34;
	mul.f32 	%f58, %f57, %f54;
	fma.rn.f32 	%f59, %f55, %f34, %f58;
	add.s64 	%rd23, %rd10, %rd11;
	st.global.f32 	[%rd23], %f59;
$L__BB1_2:
	ret;

}


// ===== COMPILED SASS (sm_100) =====

	.target	sm_100

	.elftype	@"ET_EXEC"


//--------------------- .note.nv.tkinfo           --------------------------
	.section	.note.nv.tkinfo,"",@"SHT_NOTE"
	.sectionflags	@"SHF_NOTE_NV_TKINFO"
	.tkinfo
        /*0018*/ 	.word	0x00000002
        /*0030*/ 	.string	""
        /*0030*/ 	.string	"ptxas"
        /*0030*/ 	.string	"Cuda compilation tools, release 13.0, V13.0.88"
        /*0030*/ 	.string	"Build cuda_13.0.r13.0/compiler.36424714_0"
        /*0030*/ 	.string	"-arch sm_100 -m 64 "



//--------------------- .note.nv.cuinfo           --------------------------
	.section	.note.nv.cuinfo,"",@"SHT_NOTE"
	.sectionflags	@"SHF_NOTE_NV_CUINFO"
        /*0018*/ 	.short	0x0002
        /*001a*/ 	.short	0x0064
        /*001c*/ 	.short	0x0082
	.zero		2


//--------------------- .nv.info                  --------------------------
	.section	.nv.info,"",@"SHT_CUDA_INFO"
	.align	4


	//----- nvinfo : EIATTR_REGCOUNT
	.align		4
        /*0000*/ 	.byte	0x04, 0x2f
        /*0002*/ 	.short	(.L_1 - .L_0)
	.align		4
.L_0:
        /*0004*/ 	.word	index@(_Z13lookup_kernelPfPKfPiiii)
        /*0008*/ 	.word	0x0000000c


	//----- nvinfo : EIATTR_FRAME_SIZE
	.align		4
.L_1:
        /*000c*/ 	.byte	0x04, 0x11
        /*000e*/ 	.short	(.L_3 - .L_2)
	.align		4
.L_2:
        /*0010*/ 	.word	index@(_Z13lookup_kernelPfPKfPiiii)
        /*0014*/ 	.word	0x00000000


	//----- nvinfo : EIATTR_REGCOUNT
	.align		4
.L_3:
        /*0018*/ 	.byte	0x04, 0x2f
        /*001a*/ 	.short	(.L_5 - .L_4)
	.align		4
.L_4:
        /*001c*/ 	.word	index@(_Z14elementwise_opiPfS_S_S_S_)
        /*0020*/ 	.word	0x00000015


	//----- nvinfo : EIATTR_FRAME_SIZE
	.align		4
.L_5:
        /*0024*/ 	.byte	0x04, 0x11
        /*0026*/ 	.short	(.L_7 - .L_6)
	.align		4
.L_6:
        /*0028*/ 	.word	index@($__internal_0_$__cuda_sm20_rcp_rn_f32_slowpath)
        /*002c*/ 	.word	0x00000000


	//----- nvinfo : EIATTR_FRAME_SIZE
	.align		4
.L_7:
        /*0030*/ 	.byte	0x04, 0x11
        /*0032*/ 	.short	(.L_9 - .L_8)
	.align		4
.L_8:
        /*0034*/ 	.word	index@(_Z14elementwise_opiPfS_S_S_S_)
        /*0038*/ 	.word	0x00000000


	//----- nvinfo : EIATTR_MIN_STACK_SIZE
	.align		4
.L_9:
        /*003c*/ 	.byte	0x04, 0x12
        /*003e*/ 	.short	(.L_11 - .L_10)
	.align		4
.L_10:
        /*0040*/ 	.word	index@(_Z14elementwise_opiPfS_S_S_S_)
        /*0044*/ 	.word	0x00000000


	//----- nvinfo : EIATTR_MIN_STACK_SIZE
	.align		4
.L_11:
        /*0048*/ 	.byte	0x04, 0x12
        /*004a*/ 	.short	(.L_13 - .L_12)
	.align		4
.L_12:
        /*004c*/ 	.word	index@(_Z13lookup_kernelPfPKfPiiii)
        /*0050*/ 	.word	0x00000000
.L_13:


//--------------------- .nv.compat                --------------------------
	.section	.nv.compat,"",@"SHT_CUDA_COMPAT_INFO"
	.align	4
        /*0000*/ 	.byte	0x02, 0x09, 0x00, 0x00, 0x02, 0x02, 0x01, 0x00, 0x02, 0x05, 0x05, 0x00, 0x03, 0x07, 0x01, 0x01
        /*0010*/ 	.byte	0x02, 0x03, 0x00, 0x00, 0x02, 0x06, 0x01, 0x00, 0x04, 0x0b, 0x08, 0x00, 0x01, 0x00, 0x00, 0x00
        /*0020*/ 	.byte	0x00, 0x00, 0x00, 0x00


//--------------------- .nv.info._Z14elementwise_opiPfS_S_S_S_ --------------------------
	.section	.nv.info._Z14elementwise_opiPfS_S_S_S_,"",@"SHT_CUDA_INFO"
	.sectionflags	@""
	.align	4


	//----- nvinfo : EIATTR_CUDA_API_VERSION
	.align		4
        /*0000*/ 	.byte	0x04, 0x37
        /*0002*/ 	.short	(.L_15 - .L_14)
.L_14:
        /*0004*/ 	.word	0x00000082


	//----- nvinfo : EIATTR_KPARAM_INFO
	.align		4
.L_15:
        /*0008*/ 	.byte	0x04, 0x17
        /*000a*/ 	.short	(.L_17 - .L_16)
.L_16:
        /*000c*/ 	.word	0x00000000
        /*0010*/ 	.short	0x0005
        /*0012*/ 	.short	0x0028
        /*0014*/ 	.byte	0x00, 0xf5, 0x21, 0x00


	//----- nvinfo : EIATTR_KPARAM_INFO
	.align		4
.L_17:
        /*0018*/ 	.byte	0x04, 0x17
        /*001a*/ 	.short	(.L_19 - .L_18)
.L_18:
        /*001c*/ 	.word	0x00000000
        /*0020*/ 	.short	0x0004
        /*0022*/ 	.short	0x0020
        /*0024*/ 	.byte	0x00, 0xf5, 0x21, 0x00


	//----- nvinfo : EIATTR_KPARAM_INFO
	.align		4
.L_19:
        /*0028*/ 	.byte	0x04, 0x17
        /*002a*/ 	.short	(.L_21 - .L_20)
.L_20:
        /*002c*/ 	.word	0x00000000
        /*0030*/ 	.short	0x0003
        /*0032*/ 	.short	0x0018
        /*0034*/ 	.byte	0x00, 0xf5, 0x21, 0x00


	//----- nvinfo : EIATTR_KPARAM_INFO
	.align		4
.L_21:
        /*0038*/ 	.byte	0x04, 0x17
        /*003a*/ 	.short	(.L_23 - .L_22)
.L_22:
        /*003c*/ 	.word	0x00000000
        /*0040*/ 	.short	0x0002
        /*0042*/ 	.short	0x0010
        /*0044*/ 	.byte	0x00, 0xf5, 0x21, 0x00


	//----- nvinfo : EIATTR_KPARAM_INFO
	.align		4
.L_23:
        /*0048*/ 	.byte	0x04, 0x17
        /*004a*/ 	.short	(.L_25 - .L_24)
.L_24:
        /*004c*/ 	.word	0x00000000
        /*0050*/ 	.short	0x0001
        /*0052*/ 	.short	0x0008
        /*0054*/ 	.byte	0x00, 0xf5, 0x21, 0x00


	//----- nvinfo : EIATTR_KPARAM_INFO
	.align		4
.L_25:
        /*0058*/ 	.byte	0x04, 0x17
        /*005a*/ 	.short	(.L_27 - .L_26)
.L_26:
        /*005c*/ 	.word	0x00000000
        /*0060*/ 	.short	0x0000
        /*0062*/ 	.short	0x0000
        /*0064*/ 	.byte	0x00, 0xf0, 0x11, 0x00


	//----- nvinfo : EIATTR_SPARSE_MMA_MASK
	.align		4
.L_27:
        /*0068*/ 	.byte	0x03, 0x50
        /*006a*/ 	.short	0x0000


	//----- nvinfo : EIATTR_MAXREG_COUNT
	.align		4
        /*006c*/ 	.byte	0x03, 0x1b
        /*006e*/ 	.short	0x00ff


	//----- nvinfo : EIATTR_MERCURY_ISA_VERSION
	.align		4
        /*0070*/ 	.byte	0x03, 0x5f
        /*0072*/ 	.short	0x0101


	//----- nvinfo : EIATTR_VRC_CTA_INIT_COUNT
	.align		4
        /*0074*/ 	.byte	0x02, 0x4a
	.zero		1
	.zero		1


	//----- nvinfo : EIATTR_EXIT_INSTR_OFFSETS
	.align		4
        /*0078*/ 	.byte	0x04, 0x1c
        /*007a*/ 	.short	(.L_29 - .L_28)


	//   ....[0]....
.L_28:
        /*007c*/ 	.word	0x00000070


	//   ....[1]....
        /*0080*/ 	.word	0x00000700


	//----- nvinfo : EIATTR_CRS_STACK_SIZE
	.align		4
.L_29:
        /*0084*/ 	.byte	0x04, 0x1e
        /*0086*/ 	.short	(.L_31 - .L_30)
.L_30:
        /*0088*/ 	.word	0x00000000


	//----- nvinfo : EIATTR_CBANK_PARAM_SIZE
	.align		4
.L_31:
        /*008c*/ 	.byte	0x03, 0x19
        /*008e*/ 	.short	0x0030


	//----- nvinfo : EIATTR_PARAM_CBANK
	.align		4
        /*0090*/ 	.byte	0x04, 0x0a
        /*0092*/ 	.short	(.L_33 - .L_32)
	.align		4
.L_32:
        /*0094*/ 	.word	index@(.nv.constant0._Z14elementwise_opiPfS_S_S_S_)
        /*0098*/ 	.short	0x0380
        /*009a*/ 	.short	0x0030


	//----- nvinfo : EIATTR_SW_WAR
	.align		4
.L_33:
        /*009c*/ 	.byte	0x04, 0x36
        /*009e*/ 	.short	(.L_35 - .L_34)
.L_34:
        /*00a0*/ 	.word	0x00000008
.L_35:


//--------------------- .nv.info._Z13lookup_kernelPfPKfPiiii --------------------------
	.section	.nv.info._Z13lookup_kernelPfPKfPiiii,"",@"SHT_CUDA_INFO"
	.sectionflags	@""
	.align	4


	//----- nvinfo : EIATTR_CUDA_API_VERSION
	.align		4
        /*0000*/ 	.byte	0x04, 0x37
        /*0002*/ 	.short	(.L_37 - .L_36)
.L_36:
        /*0004*/ 	.word	0x00000082


	//----- nvinfo : EIATTR_KPARAM_INFO
	.align		4
.L_37:
        /*0008*/ 	.byte	0x04, 0x17
        /*000a*/ 	.short	(.L_39 - .L_38)
.L_38:
        /*000c*/ 	.word	0x00000000
        /*0010*/ 	.short	0x0005
        /*0012*/ 	.short	0x0020
        /*0014*/ 	.byte	0x00, 0xf0, 0x11, 0x00


	//----- nvinfo : EIATTR_KPARAM_INFO
	.align		4
.L_39:
        /*0018*/ 	.byte	0x04, 0x17
        /*001a*/ 	.short	(.L_41 - .L_40)
.L_40:
        /*001c*/ 	.word	0x00000000
        /*0020*/ 	.short	0x0004
        /*0022*/ 	.short	0x001c
        /*0024*/ 	.byte	0x00, 0xf0, 0x11, 0x00


	//----- nvinfo : EIATTR_KPARAM_INFO
	.align		4
.L_41:
        /*0028*/ 	.byte	0x04, 0x17
        /*002a*/ 	.short	(.L_43 - .L_42)
.L_42:
        /*002c*/ 	.word	0x00000000
        /*0030*/ 	.short	0x0003
        /*0032*/ 	.short	0x0018
        /*0034*/ 	.byte	0x00, 0xf0, 0x11, 0x00


	//----- nvinfo : EIATTR_KPARAM_INFO
	.align		4
.L_43:
        /*0038*/ 	.byte	0x04, 0x17
        /*003a*/ 	.short	(.L_45 - .L_44)
.L_44:
        /*003c*/ 	.word	0x00000000
        /*0040*/ 	.short	0x0002
        /*0042*/ 	.short	0x0010
        /*0044*/ 	.byte	0x00, 0xf5, 0x21, 0x00


	//----- nvinfo : EIATTR_KPARAM_INFO
	.align		4
.L_45:
        /*0048*/ 	.byte	0x04, 0x17
        /*004a*/ 	.short	(.L_47 - .L_46)
.L_46:
        /*004c*/ 	.word	0x00000000
        /*0050*/ 	.short	0x0001
        /*0052*/ 	.short	0x0008
        /*0054*/ 	.byte	0x00, 0xf5, 0x21, 0x00


	//----- nvinfo : EIATTR_KPARAM_INFO
	.align		4
.L_47:
        /*0058*/ 	.byte	0x04, 0x17
        /*005a*/ 	.short	(.L_49 - .L_48)
.L_48:
        /*005c*/ 	.word	0x00000000
        /*0060*/ 	.short	0x0000
        /*0062*/ 	.short	0x0000
        /*0064*/ 	.byte	0x00, 0xf5, 0x21, 0x00


	//----- nvinfo : EIATTR_SPARSE_MMA_MASK
	.align		4
.L_49:
        /*0068*/ 	.byte	0x03, 0x50
        /*006a*/ 	.short	0x0000


	//----- nvinfo : EIATTR_MAXREG_COUNT
	.align		4
        /*006c*/ 	.byte	0x03, 0x1b
        /*006e*/ 	.short	0x00ff


	//----- nvinfo : EIATTR_MERCURY_ISA_VERSION
	.align		4
        /*0070*/ 	.byte	0x03, 0x5f
        /*0072*/ 	.short	0x0101


	//----- nvinfo : EIATTR_VRC_CTA_INIT_COUNT
	.align		4
        /*0074*/ 	.byte	0x02, 0x4a
	.zero		1
	.zero		1


	//----- nvinfo : EIATTR_EXIT_INSTR_OFFSETS
	.align		4
        /*0078*/ 	.byte	0x04, 0x1c
        /*007a*/ 	.short	(.L_51 - .L_50)


	//   ....[0]....
.L_50:
        /*007c*/ 	.word	0x00000070


	//   ....[1]....
        /*0080*/ 	.word	0x00000170


	//----- nvinfo : EIATTR_CBANK_PARAM_SIZE
	.align		4
.L_51:
        /*0084*/ 	.byte	0x03, 0x19
        /*0086*/ 	.short	0x0024


	//----- nvinfo : EIATTR_PARAM_CBANK
	.align		4
        /*0088*/ 	.byte	0x04, 0x0a
        /*008a*/ 	.short	(.L_53 - .L_52)
	.align		4
.L_52:
        /*008c*/ 	.word	index@(.nv.constant0._Z13lookup_kernelPfPKfPiiii)
        /*0090*/ 	.short	0x0380
        /*0092*/ 	.short	0x0024


	//----- nvinfo : EIATTR_SW_WAR
	.align		4
.L_53:
        /*0094*/ 	.byte	0x04, 0x36
        /*0096*/ 	.short	(.L_55 - .L_54)
.L_54:
        /*0098*/ 	.word	0x00000008
.L_55:


//--------------------- .nv.callgraph             --------------------------
	.section	.nv.callgraph,"",@"SHT_CUDA_CALLGRAPH"
	.align	4
	.sectionentsize	8
	.align		4
        /*0000*/ 	.word	0x00000000
	.align		4
        /*0004*/ 	.word	0xffffffff
	.align		4
        /*0008*/ 	.word	0x00000000
	.align		4
        /*000c*/ 	.word	0xfffffffe
	.align		4
        /*0010*/ 	.word	0x00000000
	.align		4
        /*0014*/ 	.word	0xfffffffd
	.align		4
        /*0018*/ 	.word	0x00000000
	.align		4
        /*001c*/ 	.word	0xfffffffc


//--------------------- .text._Z14elementwise_opiPfS_S_S_S_ --------------------------
	.section	.text._Z14elementwise_opiPfS_S_S_S_,"ax",@progbits
	.align	128
        .global         _Z14elementwise_opiPfS_S_S_S_
        .type           _Z14elementwise_opiPfS_S_S_S_,@function
        .size           _Z14elementwise_opiPfS_S_S_S_,(.L_x_12 - _Z14elementwise_opiPfS_S_S_S_)
        .other          _Z14elementwise_opiPfS_S_S_S_,@"STO_CUDA_ENTRY STV_DEFAULT"
_Z14elementwise_opiPfS_S_S_S_:
.text._Z14elementwise_opiPfS_S_S_S_:
[----:B------:R-:W-:Y:S01]  /*0000*/  LDC R1, c[0x0][0x37c] ;  /* 0x0000df00ff017b82 */ /* 0x000fe20000000800 */
[----:B------:R-:W0:Y:S07]  /*0010*/  S2R R0, SR_TID.X ;  /* 0x0000000000007919 */ /* 0x000e2e0000002100 */
[----:B------:R-:W0:Y:S01]  /*0020*/  S2UR UR4, SR_CTAID.X ;  /* 0x00000000000479c3 */ /* 0x000e220000002500 */
[----:B------:R-:W1:Y:S07]  /*0030*/  LDCU UR5, c[0x0][0x380] ;  /* 0x00007000ff0577ac */ /* 0x000e6e0008000800 */
[----:B------:R-:W0:Y:S02]  /*0040*/  LDC R3, c[0x0][0x360] ;  /* 0x0000d800ff037b82 */ /* 0x000e240000000800 */
[----:B0-----:R-:W-:-:S05]  /*0050*/  IMAD R3, R3, UR4, R0 ;  /* 0x0000000403037c24 */ /* 0x001fca000f8e0200 */
[----:B-1----:R-:W-:-:S13]  /*0060*/  ISETP.GE.AND P0, PT, R3, UR5, PT ;  /* 0x0000000503007c0c */ /* 0x002fda000bf06270 */
[----:B------:R-:W-:Y:S05]  /*0070*/  @P0 EXIT ;  /* 0x000000000000094d */ /* 0x000fea0003800000 */
[----:B------:R-:W0:Y:S01]  /*0080*/  LDC.64 R6, c[0x0][0x388] ;  /* 0x0000e200ff067b82 */ /* 0x000e220000000a00 */
[----:B------:R-:W1:Y:S07]  /*0090*/  LDCU.64 UR4, c[0x0][0x358] ;  /* 0x00006b00ff0477ac */ /* 0x000e6e0008000a00 */
[----:B------:R-:W2:Y:S08]  /*00a0*/  LDC.64 R8, c[0x0][0x390] ;  /* 0x0000e400ff087b82 */ /* 0x000eb00000000a00 */
[----:B------:R-:W3:Y:S01]  /*00b0*/  LDC.64 R10, c[0x0][0x398] ;  /* 0x0000e600ff0a7b82 */ /* 0x000ee20000000a00 */
[----:B0-----:R-:W-:-:S05]  /*00c0*/  IMAD.WIDE R6, R3, 0x4, R6 ;  /* 0x0000000403067825 */ /* 0x001fca00078e0206 */
[----:B-1----:R-:W4:Y:S01]  /*00d0*/  LDG.E R0, desc[UR4][R6.64] ;  /* 0x0000000406007981 */ /* 0x002f22000c1e1900 */
[----:B--2---:R-:W-:-:S05]  /*00e0*/  IMAD.WIDE R8, R3, 0x4, R8 ;  /* 0x0000000403087825 */ /* 0x004fca00078e0208 */
[----:B------:R-:W4:Y:S01]  /*00f0*/  LDG.E R5, desc[UR4][R8.64] ;  /* 0x0000000408057981 */ /* 0x000f22000c1e1900 */
[----:B---3--:R-:W-:-:S05]  /*0100*/  IMAD.WIDE R10, R3, 0x4, R10 ;  /* 0x00000004030a7825 */ /* 0x008fca00078e020a */
[----:B------:R-:W2:Y:S01]  /*0110*/  LDG.E R13, desc[UR4][R10.64] ;  /* 0x000000040a0d7981 */ /* 0x000ea2000c1e1900 */
[----:B------:R-:W-:Y:S01]  /*0120*/  BSSY.RECONVERGENT B0, `(.L_x_0) ;  /* 0x0000019000007945 */ /* 0x000fe20003800200 */
[----:B----4-:R-:W-:Y:S01]  /*0130*/  FADD R0, R0, R5 ;  /* 0x0000000500007221 */ /* 0x010fe20000000000 */
[----:B------:R-:W-:-:S03]  /*0140*/  HFMA2 R5, -RZ, RZ, 0.96630859375, -0.0022525787353515625 ;  /* 0x3bbb989dff057431 */ /* 0x000fc600000001ff */
[----:B--2---:R-:W-:Y:S01]  /*0150*/  FADD R0, R0, R13 ;  /* 0x0000000d00007221 */ /* 0x004fe20000000000 */
[----:B------:R-:W-:-:S03]  /*0160*/  MOV R13, 0x437c0000 ;  /* 0x437c0000000d7802 */ /* 0x000fc60000000f00 */
[----:B------:R-:W-:-:S04]  /*0170*/  FFMA.SAT R2, R0, -R5, 0.5 ;  /* 0x3f00000000027423 */ /* 0x000fc80000002805 */
[----:B------:R-:W-:-:S04]  /*0180*/  FFMA.RM R2, R2, R13, 12582913 ;  /* 0x4b40000102027423 */ /* 0x000fc8000000400d */
[----:B------:R-:W-:-:S04]  /*0190*/  FADD R5, R2, -12583039 ;  /* 0xcb40007f02057421 */ /* 0x000fc80000000000 */
[----:B------:R-:W-:-:S04]  /*01a0*/  FFMA R5, R0, -1.4426950216293334961, -R5 ;  /* 0xbfb8aa3b00057823 */ /* 0x000fc80000000805 */
[----:B------:R-:W-:-:S06]  /*01b0*/  FFMA R5, R0, -1.925963033500011079e-08, R5 ;  /* 0xb2a5706000057823 */ /* 0x000fcc0000000005 */
[----:B------:R-:W0:Y:S01]  /*01c0*/  MUFU.EX2 R5, R5 ;  /* 0x0000000500057308 */ /* 0x000e220000000800 */
[----:B------:R-:W-:-:S05]  /*01d0*/  SHF.L.U32 R2, R2, 0x17, RZ ;  /* 0x0000001702027819 */ /* 0x000fca00000006ff */
[----:B0-----:R-:W-:-:S05]  /*01e0*/  FFMA R0, R2, R5, 1 ;  /* 0x3f80000002007423 */ /* 0x001fca0000000005 */
[----:B------:R-:W-:-:S04]  /*01f0*/  IADD3 R2, PT, PT, R0, 0x1800000, RZ ;  /* 0x0180000000027810 */ /* 0x000fc80007ffe0ff */
[----:B------:R-:W-:-:S04]  /*0200*/  LOP3.LUT R2, R2, 0x7f800000, RZ, 0xc0, !PT ;  /* 0x7f80000002027812 */ /* 0x000fc800078ec0ff */
[----:B------:R-:W-:-:S13]  /*0210*/  ISETP.GT.U32.AND P0, PT, R2, 0x1ffffff, PT ;  /* 0x01ffffff0200780c */ /* 0x000fda0003f04070 */
[----:B------:R-:W-:Y:S05]  /*0220*/  @P0 BRA `(.L_x_1) ;  /* 0x0000000000100947 */ /* 0x000fea0003800000 */
[----:B------:R-:W-:-:S07]  /*0230*/  MOV R12, 0x250 ;  /* 0x00000250000c7802 */ /* 0x000fce0000000f00 */
[----:B------:R-:W-:Y:S05]  /*0240*/  CALL.REL.NOINC `($__internal_0_$__cuda_sm20_rcp_rn_f32_slowpath) ;  /* 0x0000000400307944 */ /* 0x000fea0003c00000 */
[----:B------:R-:W-:Y:S01]  /*0250*/  MOV R4, R5 ;  /* 0x0000000500047202 */ /* 0x000fe20000000f00 */
[----:B------:R-:W-:Y:S06]  /*0260*/  BRA `(.L_x_2) ;  /* 0x0000000000107947 */ /* 0x000fec0003800000 */
.L_x_1:
[----:B------:R-:W0:Y:S02]  /*0270*/  MUFU.RCP R5, R0 ;  /* 0x0000000000057308 */ /* 0x000e240000001000 */
[----:B0-----:R-:W-:-:S04]  /*0280*/  FFMA R2, R0, R5, -1 ;  /* 0xbf80000000027423 */ /* 0x001fc80000000005 */
[----:B------:R-:W-:-:S04]  /*0290*/  FADD.FTZ R2, -R2, -RZ ;  /* 0x800000ff02027221 */ /* 0x000fc80000010100 */
[----:B------:R-:W-:-:S07]  /*02a0*/  FFMA R4, R5, R2, R5 ;  /* 0x0000000205047223 */ /* 0x000fce0000000005 */
.L_x_2:
[----:B------:R-:W-:Y:S05]  /*02b0*/  BSYNC.RECONVERGENT B0 ;  /* 0x0000000000007941 */ /* 0x000fea0003800200 */
.L_x_0:
[----:B------:R-:W0:Y:S02]  /*02c0*/  LDC R5, c[0x0][0x380] ;  /* 0x0000e000ff057b82 */ /* 0x000e240000000800 */
[----:B0-----:R-:W-:-:S04]  /*02d0*/  IMAD.WIDE R6, R5, 0x4, R6 ;  /* 0x0000000405067825 */ /* 0x001fc800078e0206 */
[C---:B------:R-:W-:Y:S01]  /*02e0*/  IMAD.WIDE R8, R5.reuse, 0x4, R8 ;  /* 0x0000000405087825 */ /* 0x040fe200078e0208 */
[----:B------:R-:W2:Y:S03]  /*02f0*/  LDG.E R0, desc[UR4][R6.64] ;  /* 0x0000000406007981 */ /* 0x000ea6000c1e1900 */
[----:B------:R-:W-:Y:S02]  /*0300*/  IMAD.WIDE R10, R5, 0x4, R10 ;  /* 0x00000004050a7825 */ /* 0x000fe400078e020a */
[----:B------:R-:W2:Y:S04]  /*0310*/  LDG.E R5, desc[UR4][R8.64] ;  /* 0x0000000408057981 */ /* 0x000ea8000c1e1900 */
[----:B------:R-:W3:Y:S01]  /*0320*/  LDG.E R13, desc[UR4][R10.64] ;  /* 0x000000040a0d7981 */ /* 0x000ee2000c1e1900 */
[----:B------:R-:W-:Y:S01]  /*0330*/  BSSY.RECONVERGENT B0, `(.L_x_3) ;  /* 0x0000019000007945 */ /* 0x000fe20003800200 */
[----:B--2---:R-:W-:Y:S01]  /*0340*/  FADD R0, R0, R5 ;  /* 0x0000000500007221 */ /* 0x004fe20000000000 */
[----:B------:R-:W-:-:S03]  /*0350*/  HFMA2 R5, -RZ, RZ, 0.96630859375, -0.0022525787353515625 ;  /* 0x3bbb989dff057431 */ /* 0x000fc600000001ff */
[----:B---3--:R-:W-:Y:S01]  /*0360*/  FADD R0, R0, R13 ;  /* 0x0000000d00007221 */ /* 0x008fe20000000000 */
        /* <DEDUP_REMOVED lines=17> */
.L_x_4:
[----:B------:R-:W0:Y:S02]  /*0480*/  MUFU.RCP R5, R0 ;  /* 0x0000000000057308 */ /* 0x000e240000001000 */
[----:B0-----:R-:W-:-:S04]  /*0490*/  FFMA R2, R0, R5, -1 ;  /* 0xbf80000000027423 */ /* 0x001fc80000000005 */
[----:B------:R-:W-:-:S04]  /*04a0*/  FADD.FTZ R2, -R2, -RZ ;  /* 0x800000ff02027221 */ /* 0x000fc80000010100 */
[----:B------:R-:W-:-:S07]  /*04b0*/  FFMA R2, R5, R2, R5 ;  /* 0x0000000205027223 */ /* 0x000fce0000000005 */
.L_x_5:
[----:B------:R-:W-:Y:S05]  /*04c0*/  BSYNC.RECONVERGENT B0 ;  /* 0x0000000000007941 */ /* 0x000fea0003800200 */
.L_x_3:
[----:B------:R-:W0:Y:S08]  /*04d0*/  LDC R5, c[0x0][0x380] ;  /* 0x0000e000ff057b82 */ /* 0x000e300000000800 */
[----:B------:R-:W1:Y:S01]  /*04e0*/  LDC.64 R12, c[0x0][0x3a0] ;  /* 0x0000e800ff0c7b82 */ /* 0x000e620000000a00 */
[----:B0-----:R-:W-:-:S04]  /*04f0*/  IMAD.WIDE R6, R5, 0x4, R6 ;  /* 0x0000000405067825 */ /* 0x001fc800078e0206 */
[C---:B------:R-:W-:Y:S02]  /*0500*/  IMAD.WIDE R8, R5.reuse, 0x4, R8 ;  /* 0x0000000405087825 */ /* 0x040fe400078e0208 */
[----:B------:R0:W2:Y:S02]  /*0510*/  LDG.E R7, desc[UR4][R6.64] ;  /* 0x0000000406077981 */ /* 0x0000a4000c1e1900 */
[----:B------:R-:W-:Y:S02]  /*0520*/  IMAD.WIDE R10, R5, 0x4, R10 ;  /* 0x00000004050a7825 */ /* 0x000fe400078e020a */
[----:B------:R-:W2:Y:S04]  /*0530*/  LDG.E R8, desc[UR4][R8.64] ;  /* 0x0000000408087981 */ /* 0x000ea8000c1e1900 */
[----:B------:R-:W3:Y:S01]  /*0540*/  LDG.E R11, desc[UR4][R10.64] ;  /* 0x000000040a0b7981 */ /* 0x000ee2000c1e1900 */
[----:B-1----:R-:W-:-:S06]  /*0550*/  IMAD.WIDE R12, R3, 0x4, R12 ;  /* 0x00000004030c7825 */ /* 0x002fcc00078e020c */
[----:B------:R-:W4:Y:S01]  /*0560*/  LDG.E R13, desc[UR4][R12.64] ;  /* 0x000000040c0d7981 */ /* 0x000f22000c1e1900 */
[----:B0-----:R-:W-:Y:S02]  /*0570*/  HFMA2 R6, -RZ, RZ, 1.875, 0 ;  /* 0x3f800000ff067431 */ /* 0x001fe400000001ff */
[----:B--2---:R-:W-:-:S04]  /*0580*/  FFMA R4, R8, R4, R7 ;  /* 0x0000000408047223 */ /* 0x004fc80000000007 */
[----:B---3--:R-:W-:Y:S01]  /*0590*/  FADD R14, R4, R11 ;  /* 0x0000000b040e7221 */ /* 0x008fe20000000000 */
[----:B------:R-:W-:Y:S01]  /*05a0*/  MOV R8, 0x3c80f082 ;  /* 0x3c80f08200087802 */ /* 0x000fe20000000f00 */
[----:B------:R-:W0:Y:S02]  /*05b0*/  LDC.64 R4, c[0x0][0x3a8] ;  /* 0x0000ea00ff047b82 */ /* 0x000e240000000a00 */
[----:B------:R-:W-:-:S06]  /*05c0*/  FMUL R0, |R14|, 2.8853900432586669922 ;  /* 0x4038aa3b0e007820 */ /* 0x000fcc0000400200 */
[----:B------:R-:W1:Y:S01]  /*05d0*/  MUFU.EX2 R0, R0 ;  /* 0x0000000000007308 */ /* 0x000e620000000800 */
[----:B------:R-:W-:Y:S01]  /*05e0*/  FMUL R9, R14, R14 ;  /* 0x0000000e0e097220 */ /* 0x000fe20000400000 */
[----:B-1----:R-:W-:-:S06]  /*05f0*/  FADD R15, R0, 1 ;  /* 0x3f800000000f7421 */ /* 0x002fcc0000000000 */
[----:B------:R-:W1:Y:S01]  /*0600*/  MUFU.RCP R15, R15 ;  /* 0x0000000f000f7308 */ /* 0x000e620000001000 */
[----:B------:R-:W-:Y:S01]  /*0610*/  FFMA R8, R9, R8, -0.052303962409496307373 ;  /* 0xbd563cae09087423 */ /* 0x000fe20000000008 */
[----:B------:R-:W-:-:S03]  /*0620*/  FSETP.GE.AND P1, PT, |R14|, 0.60000002384185791016, PT ;  /* 0x3f19999a0e00780b */ /* 0x000fc60003f26200 */
[----:B------:R-:W-:Y:S01]  /*0630*/  FFMA R0, R9, R8, 0.1331529766321182251 ;  /* 0x3e08594109007423 */ /* 0x000fe20000000008 */
[----:B------:R-:W-:-:S03]  /*0640*/  FSETP.GE.AND P0, PT, |R14|, 9.010913848876953125, PT ;  /* 0x41102cb40e00780b */ /* 0x000fc60003f06200 */
[----:B------:R-:W-:Y:S01]  /*0650*/  FFMA R0, R9, R0, -0.33332768082618713379 ;  /* 0xbeaaa9ed09007423 */ /* 0x000fe20000000000 */
[----:B-1----:R-:W-:-:S03]  /*0660*/  FFMA R6, R15, -2, R6 ;  /* 0xc00000000f067823 */ /* 0x002fc60000000006 */
[----:B------:R-:W-:Y:S02]  /*0670*/  FFMA R9, R9, R0, RZ ;  /* 0x0000000009097223 */ /* 0x000fe400000000ff */
[----:B------:R-:W-:Y:S01]  /*0680*/  FSEL R7, R6, 1, !P0 ;  /* 0x3f80000006077808 */ /* 0x000fe20004000000 */
[----:B------:R-:W-:-:S03]  /*0690*/  FADD R0, -R2, 1 ;  /* 0x3f80000002007421 */ /* 0x000fc60000000100 */
[--C-:B------:R-:W-:Y:S01]  /*06a0*/  LOP3.LUT R7, R7, 0x80000000, R14.reuse, 0xb8, !PT ;  /* 0x8000000007077812 */ /* 0x100fe200078eb80e */
[----:B------:R-:W-:-:S04]  /*06b0*/  @!P1 FFMA R7, R14, R9, R14 ;  /* 0x000000090e079223 */ /* 0x000fc8000000000e */
[----:B------:R-:W-:Y:S01]  /*06c0*/  FMUL R0, R7, R0 ;  /* 0x0000000007007220 */ /* 0x000fe20000400000 */
[----:B0-----:R-:W-:-:S04]  /*06d0*/  IMAD.WIDE R4, R3, 0x4, R4 ;  /* 0x0000000403047825 */ /* 0x001fc800078e0204 */
[----:B----4-:R-:W-:-:S05]  /*06e0*/  FFMA R13, R13, R2, R0 ;  /* 0x000000020d0d7223 */ /* 0x010fca0000000000 */
[----:B------:R-:W-:Y:S01]  /*06f0*/  STG.E desc[UR4][R4.64], R13 ;  /* 0x0000000d04007986 */ /* 0x000fe2000c101904 */
[----:B------:R-:W-:Y:S05]  /*0700*/  EXIT ;  /* 0x000000000000794d */ /* 0x000fea0003800000 */
        .weak           $__internal_0_$__cuda_sm20_rcp_rn_f32_slowpath
        .type           $__internal_0_$__cuda_sm20_rcp_rn_f32_slowpath,@function
        .size           $__internal_0_$__cuda_sm20_rcp_rn_f32_slowpath,(.L_x_12 - $__internal_0_$__cuda_sm20_rcp_rn_f32_slowpath)
$__internal_0_$__cuda_sm20_rcp_rn_f32_slowpath:
[----:B------:R-:W-:Y:S01]  /*0710*/  SHF.L.U32 R2, R0, 0x1, RZ ;  /* 0x0000000100027819 */ /* 0x000fe200000006ff */
[----:B------:R-:W-:Y:S03]  /*0720*/  BSSY.RECONVERGENT B1, `(.L_x_6) ;  /* 0x0000030000017945 */ /* 0x000fe60003800200 */
[----:B------:R-:W-:-:S04]  /*0730*/  SHF.R.U32.HI R2, RZ, 0x18, R2 ;  /* 0x00000018ff027819 */ /* 0x000fc80000011602 */
[----:B------:R-:W-:-:S13]  /*0740*/  ISETP.NE.U32.AND P0, PT, R2, RZ, PT ;  /* 0x000000ff0200720c */ /* 0x000fda0003f05070 */
[----:B------:R-:W-:Y:S05]  /*0750*/  @P0 BRA `(.L_x_7) ;  /* 0x0000000000280947 */ /* 0x000fea0003800000 */
[----:B------:R-:W-:-:S04]  /*0760*/  SHF.L.U32 R2, R0, 0x1, RZ ;  /* 0x0000000100027819 */ /* 0x000fc800000006ff */
[----:B------:R-:W-:-:S13]  /*0770*/  ISETP.NE.AND P0, PT, R2, RZ, PT ;  /* 0x000000ff0200720c */ /* 0x000fda0003f05270 */
[----:B------:R-:W-:Y:S01]  /*0780*/  @P0 FFMA R13, R0, 1.84467440737095516160e+19, RZ ;  /* 0x5f800000000d0823 */ /* 0x000fe200000000ff */
[----:B------:R-:W-:Y:S08]  /*0790*/  @!P0 MUFU.RCP R5, R0 ;  /* 0x0000000000058308 */ /* 0x000ff00000001000 */
[----:B------:R-:W0:Y:S02]  /*07a0*/  @P0 MUFU.RCP R2, R13 ;  /* 0x0000000d00020308 */ /* 0x000e240000001000 */
[----:B0-----:R-:W-:-:S04]  /*07b0*/  @P0 FFMA R14, R13, R2, -1 ;  /* 0xbf8000000d0e0423 */ /* 0x001fc80000000002 */
[----:B------:R-:W-:-:S04]  /*07c0*/  @P0 FADD.FTZ R15, -R14, -RZ ;  /* 0x800000ff0e0f0221 */ /* 0x000fc80000010100 */
[----:B------:R-:W-:-:S04]  /*07d0*/  @P0 FFMA R2, R2, R15, R2 ;  /* 0x0000000f02020223 */ /* 0x000fc80000000002 */
[----:B------:R-:W-:Y:S01]  /*07e0*/  @P0 FFMA R5, R2, 1.84467440737095516160e+19, RZ ;  /* 0x5f80000002050823 */ /* 0x000fe200000000ff */
[----:B------:R-:W-:Y:S06]  /*07f0*/  BRA `(.L_x_8) ;  /* 0x0000000000887947 */ /* 0x000fec0003800000 */
.L_x_7:
[----:B------:R-:W-:-:S04]  /*0800*/  IADD3 R5, PT, PT, R2, -0xfd, RZ ;  /* 0xffffff0302057810 */ /* 0x000fc80007ffe0ff */
[----:B------:R-:W-:-:S13]  /*0810*/  ISETP.GT.U32.AND P0, PT, R5, 0x1, PT ;  /* 0x000000010500780c */ /* 0x000fda0003f04070 */
[----:B------:R-:W-:Y:S05]  /*0820*/  @P0 BRA `(.L_x_9) ;  /* 0x0000000000780947 */ /* 0x000fea0003800000 */
[----:B------:R-:W-:Y:S01]  /*0830*/  LOP3.LUT R13, R0, 0x7fffff, RZ, 0xc0, !PT ;  /* 0x007fffff000d7812 */ /* 0x000fe200078ec0ff */
[----:B------:R-:W-:-:S03]  /*0840*/  HFMA2 R18, -RZ, RZ, 0, 1.78813934326171875e-07 ;  /* 0x00000003ff127431 */ /* 0x000fc600000001ff */
[----:B------:R-:W-:-:S04]  /*0850*/  LOP3.LUT R13, R13, 0x3f800000, RZ, 0xfc, !PT ;  /* 0x3f8000000d0d7812 */ /* 0x000fc800078efcff */
[----:B------:R-:W0:Y:S01]  /*0860*/  MUFU.RCP R14, R13 ;  /* 0x0000000d000e7308 */ /* 0x000e220000001000 */
[----:B------:R-:W-:Y:S01]  /*0870*/  SHF.L.U32 R17, R18, R5, RZ ;  /* 0x0000000512117219 */ /* 0x000fe200000006ff */
[----:B0-----:R-:W-:-:S04]  /*0880*/  FFMA R15, R13, R14, -1 ;  /* 0xbf8000000d0f7423 */ /* 0x001fc8000000000e */
[----:B------:R-:W-:-:S04]  /*0890*/  FADD.FTZ R15, -R15, -RZ ;  /* 0x800000ff0f0f7221 */ /* 0x000fc80000010100 */
[CCC-:B------:R-:W-:Y:S01]  /*08a0*/  FFMA.RM R16, R14.reuse, R15.reuse, R14.reuse ;  /* 0x0000000f0e107223 */ /* 0x1c0fe2000000400e */
[----:B------:R-:W-:-:S04]  /*08b0*/  FFMA.RP R15, R14, R15, R14 ;  /* 0x0000000f0e0f7223 */ /* 0x000fc8000000800e */
[C---:B------:R-:W-:Y:S02]  /*08c0*/  LOP3.LUT R14, R16.reuse, 0x7fffff, RZ, 0xc0, !PT ;  /* 0x007fffff100e7812 */ /* 0x040fe400078ec0ff */
[----:B------:R-:W-:Y:S02]  /*08d0*/  FSETP.NEU.FTZ.AND P0, PT, R16, R15, PT ;  /* 0x0000000f1000720b */ /* 0x000fe40003f1d000 */
[----:B------:R-:W-:Y:S02]  /*08e0*/  LOP3.LUT R14, R14, 0x800000, RZ, 0xfc, !PT ;  /* 0x008000000e0e7812 */ /* 0x000fe400078efcff */
[----:B------:R-:W-:Y:S02]  /*08f0*/  SEL R15, RZ, 0xffffffff, !P0 ;  /* 0xffffffffff0f7807 */ /* 0x000fe40004000000 */
[----:B------:R-:W-:Y:S02]  /*0900*/  LOP3.LUT R16, R17, R14, RZ, 0xc0, !PT ;  /* 0x0000000e11107212 */ /* 0x000fe400078ec0ff */
[----:B------:R-:W-:-:S02]  /*0910*/  IADD3 R15, PT, PT, -R15, RZ, RZ ;  /* 0x000000ff0f0f7210 */ /* 0x000fc40007ffe1ff */
[-C--:B------:R-:W-:Y:S02]  /*0920*/  SHF.R.U32.HI R16, RZ, R5.reuse, R16 ;  /* 0x00000005ff107219 */ /* 0x080fe40000011610 */
[----:B------:R-:W-:Y:S02]  /*0930*/  LOP3.LUT P1, RZ, R15, R5, R14, 0xf8, !PT ;  /* 0x000000050fff7212 */ /* 0x000fe4000782f80e */
[C---:B------:R-:W-:Y:S02]  /*0940*/  LOP3.LUT P0, RZ, R16.reuse, 0x1, RZ, 0xc0, !PT ;  /* 0x0000000110ff7812 */ /* 0x040fe4000780c0ff */
[----:B------:R-:W-:-:S04]  /*0950*/  LOP3.LUT P2, RZ, R16, 0x2, RZ, 0xc0, !PT ;  /* 0x0000000210ff7812 */ /* 0x000fc8000784c0ff */
[----:B------:R-:W-:Y:S02]  /*0960*/  PLOP3.LUT P0, PT, P0, P1, P2, 0xe0, 0x0 ;  /* 0x000000000000781c */ /* 0x000fe40000703c20 */
[----:B------:R-:W-:Y:S02]  /*0970*/  LOP3.LUT P1, RZ, R0, 0x7fffff, RZ, 0xc0, !PT ;  /* 0x007fffff00ff7812 */ /* 0x000fe4000782c0ff */
[----:B------:R-:W-:-:S04]  /*0980*/  SEL R5, RZ, 0x1, !P0 ;  /* 0x00000001ff057807 */ /* 0x000fc80004000000 */
[----:B------:R-:W-:-:S04]  /*0990*/  IADD3 R5, PT, PT, -R5, RZ, RZ ;  /* 0x000000ff05057210 */ /* 0x000fc80007ffe1ff */
[----:B------:R-:W-:Y:S02]  /*09a0*/  ISETP.GE.AND P0, PT, R5, RZ, PT ;  /* 0x000000ff0500720c */ /* 0x000fe40003f06270 */
[----:B------:R-:W-:-:S04]  /*09b0*/  IADD3 R5, PT, PT, R2, -0xfc, RZ ;  /* 0xffffff0402057810 */ /* 0x000fc80007ffe0ff */
[----:B------:R-:W-:-:S07]  /*09c0*/  SHF.R.U32.HI R5, RZ, R5, R14 ;  /* 0x00000005ff057219 */ /* 0x000fce000001160e */
[----:B------:R-:W-:-:S04]  /*09d0*/  @!P0 IADD3 R5, PT, PT, R5, 0x1, RZ ;  /* 0x0000000105058810 */ /* 0x000fc80007ffe0ff */
[----:B------:R-:W-:-:S04]  /*09e0*/  @!P1 SHF.L.U32 R5, R5, 0x1, RZ ;  /* 0x0000000105059819 */ /* 0x000fc800000006ff */
[----:B------:R-:W-:Y:S01]  /*09f0*/  LOP3.LUT R5, R5, 0x80000000, R0, 0xf8, !PT ;  /* 0x8000000005057812 */ /* 0x000fe200078ef800 */
[----:B------:R-:W-:Y:S06]  /*0a00*/  BRA `(.L_x_8) ;  /* 0x0000000000047947 */ /* 0x000fec0003800000 */
.L_x_9:
[----:B------:R0:W1:Y:S02]  /*0a10*/  MUFU.RCP R5, R0 ;  /* 0x0000000000057308 */ /* 0x0000640000001000 */
.L_x_8:
[----:B------:R-:W-:Y:S05]  /*0a20*/  BSYNC.RECONVERGENT B1 ;  /* 0x0000000000017941 */ /* 0x000fea0003800200 */
.L_x_6:
[----:B------:R-:W-:-:S04]  /*0a30*/  MOV R13, 0x0 ;  /* 0x00000000000d7802 */ /* 0x000fc80000000f00 */
[----:B01----:R-:W-:Y:S05]  /*0a40*/  RET.REL.NODEC R12 `(_Z14elementwise_opiPfS_S_S_S_) ;  /* 0xfffffff40c6c7950 */ /* 0x003fea0003c3ffff */
.L_x_10:
[----:B------:R-:W-:-:S00]  /*0a50*/  BRA `(.L_x_10) ;  /* 0xfffffffc00fc7947 */ /* 0x000fc0000383ffff */
[----:B------:R-:W-:-:S00]  /*0a60*/  NOP ;  /* 0x0000000000007918 */ /* 0x000fc00000000000 */
        /* <DEDUP_REMOVED lines=9> */
.L_x_12:


//--------------------- .text._Z13lookup_kernelPfPKfPiiii --------------------------
	.section	.text._Z13lookup_kernelPfPKfPiiii,"ax",@progbits
	.align	128
        .global         _Z13lookup_kernelPfPKfPiiii
        .type           _Z13lookup_kernelPfPKfPiiii,@function
        .size           _Z13lookup_kernelPfPKfPiiii,(.L_x_14 - _Z13lookup_kernelPfPKfPiiii)
        .other          _Z13lookup_kernelPfPKfPiiii,@"STO_CUDA_ENTRY STV_DEFAULT"
_Z13lookup_kernelPfPKfPiiii:
.text._Z13lookup_kernelPfPKfPiiii:
[----:B------:R-:W-:Y:S01]  /*0000*/  LDC R1, c[0x0][0x37c] ;  /* 0x0000df00ff017b82 */ /* 0x000fe20000000800 */
[----:B------:R-:W0:Y:S07]  /*0010*/  S2R R0, SR_TID.X ;  /* 0x0000000000007919 */ /* 0x000e2e0000002100 */
[----:B------:R-:W0:Y:S01]  /*0020*/  S2UR UR4, SR_CTAID.Y ;  /* 0x00000000000479c3 */ /* 0x000e220000002600 */
[----:B------:R-:W1:Y:S07]  /*0030*/  LDCU UR5, c[0x0][0x398] ;  /* 0x00007300ff0577ac */ /* 0x000e6e0008000800 */
[----:B------:R-:W0:Y:S02]  /*0040*/  LDC R3, c[0x0][0x360] ;  /* 0x0000d800ff037b82 */ /* 0x000e240000000800 */
[----:B0-----:R-:W-:-:S05]  /*0050*/  IMAD R0, R3, UR4, R0 ;  /* 0x0000000403007c24 */ /* 0x001fca000f8e0200 */
[----:B-1----:R-:W-:-:S13]  /*0060*/  ISETP.GE.AND P0, PT, R0, UR5, PT ;  /* 0x0000000500007c0c */ /* 0x002fda000bf06270 */
[----:B------:R-:W-:Y:S05]  /*0070*/  @P0 EXIT ;  /* 0x000000000000094d */ /* 0x000fea0003800000 */
[----:B------:R-:W0:Y:S01]  /*0080*/  S2R R9, SR_CTAID.X ;  /* 0x0000000000097919 */ /* 0x000e220000002500 */
[----:B------:R-:W0:Y:S01]  /*0090*/  LDC.64 R2, c[0x0][0x390] ;  /* 0x0000e400ff027b82 */ /* 0x000e220000000a00 */
[----:B------:R-:W1:Y:S01]  /*00a0*/  LDCU.64 UR4, c[0x0][0x358] ;  /* 0x00006b00ff0477ac */ /* 0x000e620008000a00 */
[----:B------:R-:W2:Y:S06]  /*00b0*/  LDCU UR6, c[0x0][0x3a0] ;  /* 0x00007400ff0677ac */ /* 0x000eac0008000800 */
[----:B------:R-:W3:Y:S01]  /*00c0*/  LDC.64 R4, c[0x0][0x388] ;  /* 0x0000e200ff047b82 */ /* 0x000ee20000000a00 */
[----:B0-----:R-:W-:-:S06]  /*00d0*/  IMAD.WIDE.U32 R2, R9, 0x4, R2 ;  /* 0x0000000409027825 */ /* 0x001fcc00078e0002 */
[----:B-1----:R-:W2:Y:S02]  /*00e0*/  LDG.E R3, desc[UR4][R2.64] ;  /* 0x0000000402037981 */ /* 0x002ea4000c1e1900 */
[C---:B--2---:R-:W-:Y:S01]  /*00f0*/  IMAD R7, R0.reuse, UR6, R3 ;  /* 0x0000000600077c24 */ /* 0x044fe2000f8e0203 */
[----:B------:R-:W0:Y:S03]  /*0100*/  LDCU UR6, c[0x0][0x39c] ;  /* 0x00007380ff0677ac */ /* 0x000e260008000800 */
[----:B---3--:R-:W-:Y:S02]  /*0110*/  IMAD.WIDE R4, R7, 0x4, R4 ;  /* 0x0000000407047825 */ /* 0x008fe400078e0204 */
[----:B------:R-:W1:Y:S04]  /*0120*/  LDC.64 R6, c[0x0][0x380] ;  /* 0x0000e000ff067b82 */ /* 0x000e680000000a00 */
[----:B------:R-:W2:Y:S01]  /*0130*/  LDG.E R5, desc[UR4][R4.64] ;  /* 0x0000000404057981 */ /* 0x000ea2000c1e1900 */
[----:B0-----:R-:W-:-:S04]  /*0140*/  IMAD R9, R0, UR6, R9 ;  /* 0x0000000600097c24 */ /* 0x001fc8000f8e0209 */
[----:B-1----:R-:W-:-:S05]  /*0150*/  IMAD.WIDE R6, R9, 0x4, R6 ;  /* 0x0000000409067825 */ /* 0x002fca00078e0206 */
[----:B--2---:R-:W-:Y:S01]  /*0160*/  STG.E desc[UR4][R6.64], R5 ;  /* 0x0000000506007986 */ /* 0x004fe2000c101904 */
[----:B------:R-:W-:Y:S05]  /*0170*/  EXIT ;  /* 0x000000000000794d */ /* 0x000fea0003800000 */
.L_x_11:
        /* <DEDUP_REMOVED lines=16> */
.L_x_14:


//--------------------- .nv.shared.reserved.0     --------------------------
	.section	.nv.shared.reserved.0,"aw",@nobits
	.weak		__nv_reservedSMEM_offset_0_alias
	.size		__nv_reservedSMEM_offset_0_alias, 0, 64
	.other		__nv_reservedSMEM_offset_0_alias,@"STO_CUDA_RESERVED_SHARED STV_DEFAULT"
__nv_reservedSMEM_offset_0_alias:
	.zero		0
	.zero		64


//--------------------- .nv.constant0._Z14elementwise_opiPfS_S_S_S_ --------------------------
	.section	.nv.constant0._Z14elementwise_opiPfS_S_S_S_,"a",@progbits
	.sectionflags	@""
	.align	4
.nv.constant0._Z14elementwise_opiPfS_S_S_S_:
	.zero		944


//--------------------- .nv.constant0._Z13lookup_kernelPfPKfPiiii --------------------------
	.section	.nv.constant0._Z13lookup_kernelPfPKfPiiii,"a",@progbits
	.sectionflags	@""
	.align	4
.nv.constant0._Z13lookup_kernelPfPKfPiiii:
	.zero		932


//--------------------- SYMBOLS --------------------------

	.type		.nv.reservedSmem.offset0,@object
	.size		.nv.reservedSmem.offset0,0x4
